//
// Generated by NVIDIA NVVM Compiler
//
// Compiler Build ID: CL-36424714
// Cuda compilation tools, release 13.0, V13.0.88
// Based on NVVM 20.0.0
//

.version 9.0
.target sm_100
.address_size 64

	// .globl	_Z9vectorAddPKdS0_Pdm

.visible .entry _Z9vectorAddPKdS0_Pdm(
	.param .u64 .ptr .align 1 _Z9vectorAddPKdS0_Pdm_param_0,
	.param .u64 .ptr .align 1 _Z9vectorAddPKdS0_Pdm_param_1,
	.param .u64 .ptr .align 1 _Z9vectorAddPKdS0_Pdm_param_2,
	.param .u64 _Z9vectorAddPKdS0_Pdm_param_3
)
{
	.reg .pred 	%p<2>;
	.reg .b32 	%r<5>;
	.reg .b64 	%rd<13>;
	.reg .b64 	%fd<4>;

	ld.param.u64 	%rd2, [_Z9vectorAddPKdS0_Pdm_param_0];
	ld.param.u64 	%rd3, [_Z9vectorAddPKdS0_Pdm_param_1];
	ld.param.u64 	%rd4, [_Z9vectorAddPKdS0_Pdm_param_2];
	ld.param.u64 	%rd5, [_Z9vectorAddPKdS0_Pdm_param_3];
	mov.u32 	%r1, %ctaid.x;
	mov.u32 	%r2, %ntid.x;
	mov.u32 	%r3, %tid.x;
	mad.lo.s32 	%r4, %r1, %r2, %r3;
	cvt.u64.u32 	%rd1, %r4;
	setp.le.u64 	%p1, %rd5, %rd1;
	@%p1 bra 	$L__BB0_2;
	cvta.to.global.u64 	%rd6, %rd2;
	cvta.to.global.u64 	%rd7, %rd3;
	cvta.to.global.u64 	%rd8, %rd4;
	shl.b64 	%rd9, %rd1, 3;
	add.s64 	%rd10, %rd6, %rd9;
	ld.global.f64 	%fd1, [%rd10];
	add.s64 	%rd11, %rd7, %rd9;
	ld.global.f64 	%fd2, [%rd11];
	add.f64 	%fd3, %fd1, %fd2;
	add.s64 	%rd12, %rd8, %rd9;
	st.global.f64 	[%rd12], %fd3;
$L__BB0_2:
	ret;

}


// ===== COMPILED SASS (sm_100) =====

	.target	sm_100

	.elftype	@"ET_EXEC"


//--------------------- .note.nv.tkinfo           --------------------------
	.section	.note.nv.tkinfo,"",@"SHT_NOTE"
	.sectionflags	@"SHF_NOTE_NV_TKINFO"
	.tkinfo
        /*0018*/ 	.word	0x00000002
        /*0030*/ 	.string	""
        /*0030*/ 	.string	"ptxas"
        /*0030*/ 	.string	"Cuda compilation tools, release 13.0, V13.0.88"
        /*0030*/ 	.string	"Build cuda_13.0.r13.0/compiler.36424714_0"
        /*0030*/ 	.string	"-arch sm_100 -m 64 "



//--------------------- .note.nv.cuinfo           --------------------------
	.section	.note.nv.cuinfo,"",@"SHT_NOTE"
	.sectionflags	@"SHF_NOTE_NV_CUINFO"
        /*0018*/ 	.short	0x0002
        /*001a*/ 	.short	0x0064
        /*001c*/ 	.short	0x0082
	.zero		2


//--------------------- .nv.info                  --------------------------
	.section	.nv.info,"",@"SHT_CUDA_INFO"
	.align	4


	//----- nvinfo : EIATTR_REGCOUNT
	.align		4
        /*0000*/ 	.byte	0x04, 0x2f
        /*0002*/ 	.short	(.L_1 - .L_0)
	.align		4
.L_0:
        /*0004*/ 	.word	index@(_Z9vectorAddPKdS0_Pdm)
        /*0008*/ 	.word	0x0000000c


	//----- nvinfo : EIATTR_FRAME_SIZE
	.align		4
.L_1:
        /*000c*/ 	.byte	0x04, 0x11
        /*000e*/ 	.short	(.L_3 - .L_2)
	.align		4
.L_2:
        /*0010*/ 	.word	index@(_Z9vectorAddPKdS0_Pdm)
        /*0014*/ 	.word	0x00000000


	//----- nvinfo : EIATTR_MIN_STACK_SIZE
	.align		4
.L_3:
        /*0018*/ 	.byte	0x04, 0x12
        /*001a*/ 	.short	(.L_5 - .L_4)
	.align		4
.L_4:
        /*001c*/ 	.word	index@(_Z9vectorAddPKdS0_Pdm)
        /*0020*/ 	.word	0x00000000
.L_5:


//--------------------- .nv.compat                --------------------------
	.section	.nv.compat,"",@"SHT_CUDA_COMPAT_INFO"
	.align	4
        /*0000*/ 	.byte	0x02, 0x09, 0x00, 0x00, 0x02, 0x02, 0x01, 0x00, 0x02, 0x05, 0x05, 0x00, 0x03, 0x07, 0x01, 0x01
        /*0010*/ 	.byte	0x02, 0x03, 0x00, 0x00, 0x02, 0x06, 0x01, 0x00, 0x04, 0x0b, 0x08, 0x00, 0x01, 0x00, 0x00, 0x00
        /*0020*/ 	.byte	0x00, 0x00, 0x00, 0x00


//--------------------- .nv.info._Z9vectorAddPKdS0_Pdm --------------------------
	.section	.nv.info._Z9vectorAddPKdS0_Pdm,"",@"SHT_CUDA_INFO"
	.sectionflags	@""
	.align	4


	//----- nvinfo : EIATTR_CUDA_API_VERSION
	.align		4
        /*0000*/ 	.byte	0x04, 0x37
        /*0002*/ 	.short	(.L_7 - .L_6)
.L_6:
        /*0004*/ 	.word	0x00000082


	//----- nvinfo : EIATTR_KPARAM_INFO
	.align		4
.L_7:
        /*0008*/ 	.byte	0x04, 0x17
        /*000a*/ 	.short	(.L_9 - .L_8)
.L_8:
        /*000c*/ 	.word	0x00000000
        /*0010*/ 	.short	0x0003
        /*0012*/ 	.short	0x0018
        /*0014*/ 	.byte	0x00, 0xf0, 0x21, 0x00


	//----- nvinfo : EIATTR_KPARAM_INFO
	.align		4
.L_9:
        /*0018*/ 	.byte	0x04, 0x17
        /*001a*/ 	.short	(.L_11 - .L_10)
.L_10:
        /*001c*/ 	.word	0x00000000
        /*0020*/ 	.short	0x0002
        /*0022*/ 	.short	0x0010
        /*0024*/ 	.byte	0x00, 0xf5, 0x21, 0x00


	//----- nvinfo : EIATTR_KPARAM_INFO
	.align		4
.L_11:
        /*0028*/ 	.byte	0x04, 0x17
        /*002a*/ 	.short	(.L_13 - .L_12)
.L_12:
        /*002c*/ 	.word	0x00000000
        /*0030*/ 	.short	0x0001
        /*0032*/ 	.short	0x0008
        /*0034*/ 	.byte	0x00, 0xf5, 0x21, 0x00


	//----- nvinfo : EIATTR_KPARAM_INFO
	.align		4
.L_13:
        /*0038*/ 	.byte	0x04, 0x17
        /*003a*/ 	.short	(.L_15 - .L_14)
.L_14:
        /*003c*/ 	.word	0x00000000
        /*0040*/ 	.short	0x0000
        /*0042*/ 	.short	0x0000
        /*0044*/ 	.byte	0x00, 0xf5, 0x21, 0x00


	//----- nvinfo : EIATTR_SPARSE_MMA_MASK
	.align		4
.L_15:
        /*0048*/ 	.byte	0x03, 0x50
        /*004a*/ 	.short	0x0000


	//----- nvinfo : EIATTR_MAXREG_COUNT
	.align		4
        /*004c*/ 	.byte	0x03, 0x1b
        /*004e*/ 	.short	0x00ff


	//----- nvinfo : EIATTR_MERCURY_ISA_VERSION
	.align		4
        /*0050*/ 	.byte	0x03, 0x5f
        /*0052*/ 	.short	0x0101


	//----- nvinfo : EIATTR_VRC_CTA_INIT_COUNT
	.align		4
        /*0054*/ 	.byte	0x02, 0x4a
	.zero		1
	.zero		1


	//----- nvinfo : EIATTR_EXIT_INSTR_OFFSETS
	.align		4
        /*0058*/ 	.byte	0x04, 0x1c
        /*005a*/ 	.short	(.L_17 - .L_16)


	//   ....[0]....
.L_16:
        /*005c*/ 	.word	0x00000080


	//   ....[1]....
        /*0060*/ 	.word	0x00000180


	//----- nvinfo : EIATTR_CBANK_PARAM_SIZE
	.align		4
.L_17:
        /*0064*/ 	.byte	0x03, 0x19
        /*0066*/ 	.short	0x0020


	//----- nvinfo : EIATTR_PARAM_CBANK
	.align		4
        /*0068*/ 	.byte	0x04, 0x0a
        /*006a*/ 	.short	(.L_19 - .L_18)
	.align		4
.L_18:
        /*006c*/ 	.word	index@(.nv.constant0._Z9vectorAddPKdS0_Pdm)
        /*0070*/ 	.short	0x0380
        /*0072*/ 	.short	0x0020


	//----- nvinfo : EIATTR_SW_WAR
	.align		4
.L_19:
        /*0074*/ 	.byte	0x04, 0x36
        /*0076*/ 	.short	(.L_21 - .L_20)
.L_20:
        /*0078*/ 	.word	0x00000008
.L_21:


//--------------------- .nv.callgraph             --------------------------
	.section	.nv.callgraph,"",@"SHT_CUDA_CALLGRAPH"
	.align	4
	.sectionentsize	8
	.align		4
        /*0000*/ 	.word	0x00000000
	.align		4
        /*0004*/ 	.word	0xffffffff
	.align		4
        /*0008*/ 	.word	0x00000000
	.align		4
        /*000c*/ 	.word	0xfffffffe
	.align		4
        /*0010*/ 	.word	0x00000000
	.align		4
        /*0014*/ 	.word	0xfffffffd
	.align		4
        /*0018*/ 	.word	0x00000000
	.align		4
        /*001c*/ 	.word	0xfffffffc


//--------------------- .text._Z9vectorAddPKdS0_Pdm --------------------------
	.section	.text._Z9vectorAddPKdS0_Pdm,"ax",@progbits
	.align	128
        .global         _Z9vectorAddPKdS0_Pdm
        .type           _Z9vectorAddPKdS0_Pdm,@function
        .size           _Z9vectorAddPKdS0_Pdm,(.L_x_1 - _Z9vectorAddPKdS0_Pdm)
        .other          _Z9vectorAddPKdS0_Pdm,@"STO_CUDA_ENTRY STV_DEFAULT"
_Z9vectorAddPKdS0_Pdm:
.text._Z9vectorAddPKdS0_Pdm:
[----:B------:R-:W-:Y:S01]  /*0000*/  LDC R1, c[0x0][0x37c] ;  /* 0x0000df00ff017b82 */ /* 0x000fe20000000800 */
[----:B------:R-:W0:Y:S07]  /*0010*/  S2R R3, SR_TID.X ;  /* 0x0000000000037919 */ /* 0x000e2e0000002100 */
[----:B------:R-:W0:Y:S01]  /*0020*/  S2UR UR4, SR_CTAID.X ;  /* 0x00000000000479c3 */ /* 0x000e220000002500 */
[----:B------:R-:W1:Y:S07]  /*0030*/  LDCU.64 UR6, c[0x0][0x398] ;  /* 0x00007300ff0677ac */ /* 0x000e6e0008000a00 */
[----:B------:R-:W0:Y:S02]  /*0040*/  LDC R0, c[0x0][0x360] ;  /* 0x0000d800ff007b82 */ /* 0x000e240000000800 */
[----:B0-----:R-:W-:-:S05]  /*0050*/  IMAD R0, R0, UR4, R3 ;  /* 0x0000000400007c24 */ /* 0x001fca000f8e0203 */
[----:B-1----:R-:W-:-:S04]  /*0060*/  ISETP.GE.U32.AND P0, PT, R0, UR6, PT ;  /* 0x0000000600007c0c */ /* 0x002fc8000bf06070 */
[----:B------:R-:W-:-:S13]  /*0070*/  ISETP.GE.U32.AND.EX P0, PT, RZ, UR7, PT, P0 ;  /* 0x00000007ff007c0c */ /* 0x000fda000bf06100 */
[----:B------:R-:W-:Y:S05]  /*0080*/  @P0 EXIT ;  /* 0x000000000000094d */ /* 0x000fea0003800000 */
[----:B------:R-:W0:Y:S01]  /*0090*/  LDCU.128 UR8, c[0x0][0x380] ;  /* 0x00007000ff0877ac */ /* 0x000e220008000c00 */
[----:B------:R-:W-:Y:S01]  /*00a0*/  IMAD.SHL.U32 R8, R0, 0x8, RZ ;  /* 0x0000000800087824 */ /* 0x000fe200078e00ff */
[----:B------:R-:W-:Y:S01]  /*00b0*/  SHF.R.U32.HI R0, RZ, 0x1d, R0 ;  /* 0x0000001dff007819 */ /* 0x000fe20000011600 */
[----:B------:R-:W1:Y:S01]  /*00c0*/  LDCU.64 UR4, c[0x0][0x358] ;  /* 0x00006b00ff0477ac */ /* 0x000e620008000a00 */
[----:B------:R-:W2:Y:S02]  /*00d0*/  LDCU.64 UR6, c[0x0][0x390] ;  /* 0x00007200ff0677ac */ /* 0x000ea40008000a00 */
[C---:B0-----:R-:W-:Y:S02]  /*00e0*/  IADD3 R4, P1, PT, R8.reuse, UR10, RZ ;  /* 0x0000000a08047c10 */ /* 0x041fe4000ff3e0ff */
[----:B------:R-:W-:Y:S02]  /*00f0*/  IADD3 R6, P0, PT, R8, UR8, RZ ;  /* 0x0000000808067c10 */ /* 0x000fe4000ff1e0ff */
[----:B------:R-:W-:-:S02]  /*0100*/  IADD3.X R5, PT, PT, R0, UR11, RZ, P1, !PT ;  /* 0x0000000b00057c10 */ /* 0x000fc40008ffe4ff */
[----:B------:R-:W-:-:S04]  /*0110*/  IADD3.X R7, PT, PT, R0, UR9, RZ, P0, !PT ;  /* 0x0000000900077c10 */ /* 0x000fc800087fe4ff */
[----:B-1----:R-:W3:Y:S04]  /*0120*/  LDG.E.64 R4, desc[UR4][R4.64] ;  /* 0x0000000404047981 */ /* 0x002ee8000c1e1b00 */
[----:B------:R-:W3:Y:S01]  /*0130*/  LDG.E.64 R2, desc[UR4][R6.64] ;  /* 0x0000000406027981 */ /* 0x000ee2000c1e1b00 */
[----:B--2---:R-:W-:-:S04]  /*0140*/  IADD3 R8, P0, PT, R8, UR6, RZ ;  /* 0x0000000608087c10 */ /* 0x004fc8000ff1e0ff */
[----:B------:R-:W-:Y:S01]  /*0150*/  IADD3.X R9, PT, PT, R0, UR7, RZ, P0, !PT ;  /* 0x0000000700097c10 */ /* 0x000fe200087fe4ff */
[----:B---3--:R-:W-:-:S07]  /*0160*/  DADD R2, R2, R4 ;  /* 0x0000000002027229 */ /* 0x008fce0000000004 */
[----:B------:R-:W-:Y:S01]  /*0170*/  STG.E.64 desc[UR4][R8.64], R2 ;  /* 0x0000000208007986 */ /* 0x000fe2000c101b04 */
[----:B------:R-:W-:Y:S05]  /*0180*/  EXIT ;  /* 0x000000000000794d */ /* 0x000fea0003800000 */
.L_x_0:
[----:B------:R-:W-:-:S00]  /*0190*/  BRA `(.L_x_0) ;  /* 0xfffffffc00fc7947 */ /* 0x000fc0000383ffff */
[----:B------:R-:W-:-:S00]  /*01a0*/  NOP ;  /* 0x0000000000007918 */ /* 0x000fc00000000000 */
        /* <DEDUP_REMOVED lines=13> */
.L_x_1:


//--------------------- .nv.shared.reserved.0     --------------------------
	.section	.nv.shared.reserved.0,"aw",@nobits
	.weak		__nv_reservedSMEM_offset_0_alias
	.size		__nv_reservedSMEM_offset_0_alias, 0, 64
	.other		__nv_reservedSMEM_offset_0_alias,@"STO_CUDA_RESERVED_SHARED STV_DEFAULT"
__nv_reservedSMEM_offset_0_alias:
	.zero		0
	.zero		64


//--------------------- .nv.constant0._Z9vectorAddPKdS0_Pdm --------------------------
	.section	.nv.constant0._Z9vectorAddPKdS0_Pdm,"a",@progbits
	.sectionflags	@""
	.align	4
.nv.constant0._Z9vectorAddPKdS0_Pdm:
	.zero		928


//--------------------- SYMBOLS --------------------------

	.type		.nv.reservedSmem.offset0,@object
	.size		.nv.reservedSmem.offset0,0x4
